//
// Generated by NVIDIA NVVM Compiler
//
// Compiler Build ID: CL-36424714
// Cuda compilation tools, release 13.0, V13.0.88
// Based on NVVM 20.0.0
//

.version 9.0
.target sm_100
.address_size 64

	// .globl	_Z17bitonicSortSharedPjS_S_S_jj
.extern .func __assertfail
(
	.param .b64 __assertfail_param_0,
	.param .b64 __assertfail_param_1,
	.param .b32 __assertfail_param_2,
	.param .b64 __assertfail_param_3,
	.param .b64 __assertfail_param_4
)
;
.global .align 1 .b8 __unnamed_1[115] = {118, 111, 105, 100, 32, 98, 105, 116, 111, 110, 105, 99, 83, 111, 114, 116, 83, 104, 97, 114, 101, 100, 40, 117, 110, 115, 105, 103, 110, 101, 100, 32, 105, 110, 116, 32, 42, 44, 32, 117, 110, 115, 105, 103, 110, 101, 100, 32, 105, 110, 116, 32, 42, 44, 32, 117, 110, 115, 105, 103, 110, 101, 100, 32, 105, 110, 116, 32, 42, 44, 32, 117, 110, 115, 105, 103, 110, 101, 100, 32, 105, 110, 116, 32, 42, 44, 32, 117, 110, 115, 105, 103, 110, 101, 100, 32, 105, 110, 116, 44, 32, 117, 110, 115, 105, 103, 110, 101, 100, 32, 105, 110, 116, 41};
// _ZZ17bitonicSortSharedPjS_S_S_jjE2sk has been demoted
// _ZZ17bitonicSortSharedPjS_S_S_jjE2sv has been demoted
.global .align 1 .b8 $str[61] = {116, 104, 114, 101, 97, 100, 73, 100, 120, 46, 120, 32, 43, 32, 66, 76, 79, 67, 75, 95, 83, 73, 90, 69, 32, 60, 32, 83, 73, 90, 69, 32, 38, 38, 32, 105, 110, 100, 101, 120, 32, 43, 32, 66, 76, 79, 67, 75, 95, 83, 73, 90, 69, 32, 60, 32, 83, 73, 90, 69};
.global .align 1 .b8 $str$1[27] = {47, 116, 109, 112, 47, 115, 97, 115, 115, 95, 99, 117, 95, 49, 116, 119, 102, 108, 55, 121, 112, 47, 107, 46, 99, 117};
.global .align 1 .b8 $str$2[30] = {112, 111, 115, 32, 43, 32, 115, 116, 114, 105, 100, 101, 32, 60, 32, 50, 32, 42, 32, 66, 76, 79, 67, 75, 95, 83, 73, 90, 69};

.visible .entry _Z17bitonicSortSharedPjS_S_S_jj(
	.param .u64 .ptr .align 1 _Z17bitonicSortSharedPjS_S_S_jj_param_0,
	.param .u64 .ptr .align 1 _Z17bitonicSortSharedPjS_S_S_jj_param_1,
	.param .u64 .ptr .align 1 _Z17bitonicSortSharedPjS_S_S_jj_param_2,
	.param .u64 .ptr .align 1 _Z17bitonicSortSharedPjS_S_S_jj_param_3,
	.param .u32 _Z17bitonicSortSharedPjS_S_S_jj_param_4,
	.param .u32 _Z17bitonicSortSharedPjS_S_S_jj_param_5
)
{
	.reg .pred 	%p<14>;
	.reg .b32 	%r<74>;
	.reg .b64 	%rd<27>;
	// demoted variable
	.shared .align 4 .b8 _ZZ17bitonicSortSharedPjS_S_S_jjE2sk[8192];
	// demoted variable
	.shared .align 4 .b8 _ZZ17bitonicSortSharedPjS_S_S_jjE2sv[8192];
	ld.param.u64 	%rd1, [_Z17bitonicSortSharedPjS_S_S_jj_param_0];
	ld.param.u64 	%rd2, [_Z17bitonicSortSharedPjS_S_S_jj_param_1];
	ld.param.u64 	%rd3, [_Z17bitonicSortSharedPjS_S_S_jj_param_2];
	ld.param.u64 	%rd4, [_Z17bitonicSortSharedPjS_S_S_jj_param_3];
	ld.param.u32 	%r73, [_Z17bitonicSortSharedPjS_S_S_jj_param_4];
	ld.param.u32 	%r26, [_Z17bitonicSortSharedPjS_S_S_jj_param_5];
	cvta.to.global.u64 	%rd5, %rd4;
	cvta.to.global.u64 	%rd6, %rd3;
	mov.u32 	%r27, %ctaid.x;
	shl.b32 	%r28, %r27, 11;
	mov.u32 	%r1, %tid.x;
	or.b32  	%r2, %r28, %r1;
	mul.wide.s32 	%rd7, %r2, 4;
	add.s64 	%rd8, %rd6, %rd7;
	ld.global.u32 	%r29, [%rd8];
	shl.b32 	%r30, %r1, 2;
	mov.u32 	%r31, _ZZ17bitonicSortSharedPjS_S_S_jjE2sk;
	add.s32 	%r3, %r31, %r30;
	st.shared.u32 	[%r3], %r29;
	add.s64 	%rd9, %rd5, %rd7;
	ld.global.u32 	%r32, [%rd9];
	mov.u32 	%r33, _ZZ17bitonicSortSharedPjS_S_S_jjE2sv;
	add.s32 	%r4, %r33, %r30;
	st.shared.u32 	[%r4], %r32;
	ld.global.u32 	%r34, [%rd8+4096];
	st.shared.u32 	[%r3+4096], %r34;
	ld.global.u32 	%r35, [%rd9+4096];
	st.shared.u32 	[%r4+4096], %r35;
	setp.lt.u32 	%p1, %r2, 1024;
	@%p1 bra 	$L__BB0_2;
	mov.u64 	%rd10, $str;
	cvta.global.u64 	%rd11, %rd10;
	mov.u64 	%rd12, $str$1;
	cvta.global.u64 	%rd13, %rd12;
	mov.u64 	%rd14, __unnamed_1;
	cvta.global.u64 	%rd15, %rd14;
	{ // callseq 0, 0
	.param .b64 param0;
	st.param.b64 	[param0], %rd11;
	.param .b64 param1;
	st.param.b64 	[param1], %rd13;
	.param .b32 param2;
	st.param.b32 	[param2], 37;
	.param .b64 param3;
	st.param.b64 	[param3], %rd15;
	.param .b64 param4;
	st.param.b64 	[param4], 1;
	call.uni 
	__assertfail, 
	(
	param0, 
	param1, 
	param2, 
	param3, 
	param4
	);
	} // callseq 0
$L__BB0_2:
	setp.lt.u32 	%p2, %r73, 3;
	@%p2 bra 	$L__BB0_12;
	shl.b32 	%r5, %r1, 1;
	mov.b32 	%r71, 2;
	mov.u64 	%rd16, $str$2;
	mov.u64 	%rd18, $str$1;
	mov.u64 	%rd20, __unnamed_1;
$L__BB0_4:
	setp.eq.s32 	%p3, %r71, 0;
	@%p3 bra 	$L__BB0_11;
	shr.u32 	%r37, %r71, 1;
	and.b32  	%r38, %r37, %r1;
	setp.ne.s32 	%p4, %r38, 0;
	selp.u32 	%r39, 1, 0, %p4;
	xor.b32  	%r8, %r26, %r39;
	mov.u32 	%r72, %r71;
$L__BB0_6:
	shr.u32 	%r10, %r72, 1;
	bar.sync 	0;
	add.s32 	%r40, %r10, -1;
	and.b32  	%r41, %r40, %r1;
	sub.s32 	%r11, %r5, %r41;
	add.s32 	%r12, %r11, %r10;
	setp.lt.u32 	%p5, %r12, 2048;
	@%p5 bra 	$L__BB0_8;
	cvta.global.u64 	%rd17, %rd16;
	cvta.global.u64 	%rd19, %rd18;
	cvta.global.u64 	%rd21, %rd20;
	{ // callseq 1, 0
	.param .b64 param0;
	st.param.b64 	[param0], %rd17;
	.param .b64 param1;
	st.param.b64 	[param1], %rd19;
	.param .b32 param2;
	st.param.b32 	[param2], 47;
	.param .b64 param3;
	st.param.b64 	[param3], %rd21;
	.param .b64 param4;
	st.param.b64 	[param4], 1;
	call.uni 
	__assertfail, 
	(
	param0, 
	param1, 
	param2, 
	param3, 
	param4
	);
	} // callseq 1
$L__BB0_8:
	shl.b32 	%r42, %r11, 2;
	add.s32 	%r13, %r31, %r42;
	shl.b32 	%r44, %r10, 2;
	add.s32 	%r14, %r13, %r44;
	ld.shared.u32 	%r15, [%r13];
	ld.shared.u32 	%r16, [%r14];
	setp.gt.u32 	%p6, %r15, %r16;
	selp.u32 	%r45, 1, 0, %p6;
	setp.ne.s32 	%p7, %r8, %r45;
	@%p7 bra 	$L__BB0_10;
	shl.b32 	%r46, %r12, 2;
	add.s32 	%r48, %r33, %r46;
	shl.b32 	%r49, %r11, 2;
	add.s32 	%r50, %r33, %r49;
	st.shared.u32 	[%r13], %r16;
	st.shared.u32 	[%r14], %r15;
	ld.shared.u32 	%r51, [%r50];
	ld.shared.u32 	%r52, [%r48];
	st.shared.u32 	[%r50], %r52;
	st.shared.u32 	[%r48], %r51;
$L__BB0_10:
	setp.gt.u32 	%p8, %r72, 3;
	mov.u32 	%r72, %r10;
	@%p8 bra 	$L__BB0_6;
$L__BB0_11:
	bar.sync 	0;
	shl.b32 	%r71, %r71, 1;
	setp.lt.u32 	%p9, %r71, %r73;
	@%p9 bra 	$L__BB0_4;
$L__BB0_12:
	setp.lt.u32 	%p10, %r73, 2;
	@%p10 bra 	$L__BB0_17;
	shl.b32 	%r6, %r1, 1;
$L__BB0_14:
	shr.u32 	%r19, %r73, 1;
	bar.sync 	0;
	add.s32 	%r53, %r19, -1;
	and.b32  	%r54, %r53, %r1;
	sub.s32 	%r20, %r6, %r54;
	shl.b32 	%r55, %r20, 2;
	add.s32 	%r21, %r31, %r55;
	shl.b32 	%r57, %r19, 2;
	add.s32 	%r22, %r21, %r57;
	ld.shared.u32 	%r23, [%r21];
	ld.shared.u32 	%r24, [%r22];
	setp.gt.u32 	%p11, %r23, %r24;
	selp.u32 	%r58, 1, 0, %p11;
	setp.ne.s32 	%p12, %r26, %r58;
	@%p12 bra 	$L__BB0_16;
	add.s32 	%r59, %r20, %r19;
	shl.b32 	%r60, %r59, 2;
	add.s32 	%r62, %r33, %r60;
	add.s32 	%r64, %r33, %r55;
	st.shared.u32 	[%r21], %r24;
	st.shared.u32 	[%r22], %r23;
	ld.shared.u32 	%r65, [%r64];
	ld.shared.u32 	%r66, [%r62];
	st.shared.u32 	[%r64], %r66;
	st.shared.u32 	[%r62], %r65;
$L__BB0_16:
	setp.gt.u32 	%p13, %r73, 3;
	mov.u32 	%r73, %r19;
	@%p13 bra 	$L__BB0_14;
$L__BB0_17:
	cvta.to.global.u64 	%rd22, %rd1;
	cvta.to.global.u64 	%rd23, %rd2;
	bar.sync 	0;
	ld.shared.u32 	%r67, [%r3];
	mul.wide.s32 	%rd24, %r2, 4;
	add.s64 	%rd25, %rd22, %rd24;
	st.global.u32 	[%rd25], %r67;
	ld.shared.u32 	%r68, [%r4];
	add.s64 	%rd26, %rd23, %rd24;
	st.global.u32 	[%rd26], %r68;
	ld.shared.u32 	%r69, [%r3+4096];
	st.global.u32 	[%rd25+4096], %r69;
	ld.shared.u32 	%r70, [%r4+4096];
	st.global.u32 	[%rd26+4096], %r70;
	ret;

}


// ===== COMPILED SASS (sm_100) =====

	.target	sm_100

	.elftype	@"ET_EXEC"


//--------------------- .note.nv.tkinfo           --------------------------
	.section	.note.nv.tkinfo,"",@"SHT_NOTE"
	.sectionflags	@"SHF_NOTE_NV_TKINFO"
	.tkinfo
        /*0018*/ 	.word	0x00000002
        /*0030*/ 	.string	""
        /*0030*/ 	.string	"ptxas"
        /*0030*/ 	.string	"Cuda compilation tools, release 13.0, V13.0.88"
        /*0030*/ 	.string	"Build cuda_13.0.r13.0/compiler.36424714_0"
        /*0030*/ 	.string	"-arch sm_100 -m 64 "



//--------------------- .note.nv.cuinfo           --------------------------
	.section	.note.nv.cuinfo,"",@"SHT_NOTE"
	.sectionflags	@"SHF_NOTE_NV_CUINFO"
        /*0018*/ 	.short	0x0002
        /*001a*/ 	.short	0x0064
        /*001c*/ 	.short	0x0082
	.zero		2


//--------------------- .nv.info                  --------------------------
	.section	.nv.info,"",@"SHT_CUDA_INFO"
	.align	4


	//----- nvinfo : EIATTR_REGCOUNT
	.align		4
        /*0000*/ 	.byte	0x04, 0x2f
        /*0002*/ 	.short	(.L_5 - .L_4)
	.align		4
.L_4:
        /*0004*/ 	.word	index@(_Z17bitonicSortSharedPjS_S_S_jj)
        /*0008*/ 	.word	0x0000001e


	//----- nvinfo : EIATTR_FRAME_SIZE
	.align		4
.L_5:
        /*000c*/ 	.byte	0x04, 0x11
        /*000e*/ 	.short	(.L_7 - .L_6)
	.align		4
.L_6:
        /*0010*/ 	.word	index@(_Z17bitonicSortSharedPjS_S_S_jj)
        /*0014*/ 	.word	0x00000000


	//----- nvinfo : EIATTR_MIN_STACK_SIZE
	.align		4
.L_7:
        /*0018*/ 	.byte	0x04, 0x12
        /*001a*/ 	.short	(.L_9 - .L_8)
	.align		4
.L_8:
        /*001c*/ 	.word	index@(_Z17bitonicSortSharedPjS_S_S_jj)
        /*0020*/ 	.word	0x00000000
.L_9:


//--------------------- .nv.compat                --------------------------
	.section	.nv.compat,"",@"SHT_CUDA_COMPAT_INFO"
	.align	4
        /*0000*/ 	.byte	0x02, 0x09, 0x00, 0x00, 0x02, 0x02, 0x01, 0x00, 0x02, 0x05, 0x05, 0x00, 0x03, 0x07, 0x01, 0x01
        /*0010*/ 	.byte	0x02, 0x03, 0x00, 0x00, 0x02, 0x06, 0x01, 0x00, 0x04, 0x0b, 0x08, 0x00, 0x09, 0x00, 0x00, 0x00
        /*0020*/ 	.byte	0x00, 0x00, 0x00, 0x00


//--------------------- .nv.info._Z17bitonicSortSharedPjS_S_S_jj --------------------------
	.section	.nv.info._Z17bitonicSortSharedPjS_S_S_jj,"",@"SHT_CUDA_INFO"
	.sectionflags	@""
	.align	4


	//----- nvinfo : EIATTR_CUDA_API_VERSION
	.align		4
        /*0000*/ 	.byte	0x04, 0x37
        /*0002*/ 	.short	(.L_11 - .L_10)
.L_10:
        /*0004*/ 	.word	0x00000082


	//----- nvinfo : EIATTR_KPARAM_INFO
	.align		4
.L_11:
        /*0008*/ 	.byte	0x04, 0x17
        /*000a*/ 	.short	(.L_13 - .L_12)
.L_12:
        /*000c*/ 	.word	0x00000000
        /*0010*/ 	.short	0x0005
        /*0012*/ 	.short	0x0024
        /*0014*/ 	.byte	0x00, 0xf0, 0x11, 0x00


	//----- nvinfo : EIATTR_KPARAM_INFO
	.align		4
.L_13:
        /*0018*/ 	.byte	0x04, 0x17
        /*001a*/ 	.short	(.L_15 - .L_14)
.L_14:
        /*001c*/ 	.word	0x00000000
        /*0020*/ 	.short	0x0004
        /*0022*/ 	.short	0x0020
        /*0024*/ 	.byte	0x00, 0xf0, 0x11, 0x00


	//----- nvinfo : EIATTR_KPARAM_INFO
	.align		4
.L_15:
        /*0028*/ 	.byte	0x04, 0x17
        /*002a*/ 	.short	(.L_17 - .L_16)
.L_16:
        /*002c*/ 	.word	0x00000000
        /*0030*/ 	.short	0x0003
        /*0032*/ 	.short	0x0018
        /*0034*/ 	.byte	0x00, 0xf5, 0x21, 0x00


	//----- nvinfo : EIATTR_KPARAM_INFO
	.align		4
.L_17:
        /*0038*/ 	.byte	0x04, 0x17
        /*003a*/ 	.short	(.L_19 - .L_18)
.L_18:
        /*003c*/ 	.word	0x00000000
        /*0040*/ 	.short	0x0002
        /*0042*/ 	.short	0x0010
        /*0044*/ 	.byte	0x00, 0xf5, 0x21, 0x00


	//----- nvinfo : EIATTR_KPARAM_INFO
	.align		4
.L_19:
        /*0048*/ 	.byte	0x04, 0x17
        /*004a*/ 	.short	(.L_21 - .L_20)
.L_20:
        /*004c*/ 	.word	0x00000000
        /*0050*/ 	.short	0x0001
        /*0052*/ 	.short	0x0008
        /*0054*/ 	.byte	0x00, 0xf5, 0x21, 0x00


	//----- nvinfo : EIATTR_KPARAM_INFO
	.align		4
.L_21:
        /*0058*/ 	.byte	0x04, 0x17
        /*005a*/ 	.short	(.L_23 - .L_22)
.L_22:
        /*005c*/ 	.word	0x00000000
        /*0060*/ 	.short	0x0000
        /*0062*/ 	.short	0x0000
        /*0064*/ 	.byte	0x00, 0xf5, 0x21, 0x00


	//----- nvinfo : EIATTR_SPARSE_MMA_MASK
	.align		4
.L_23:
        /*0068*/ 	.byte	0x03, 0x50
        /*006a*/ 	.short	0x0000


	//----- nvinfo : EIATTR_MAXREG_COUNT
	.align		4
        /*006c*/ 	.byte	0x03, 0x1b
        /*006e*/ 	.short	0x00ff


	//----- nvinfo : EIATTR_NUM_BARRIERS
	.align		4
        /*0070*/ 	.byte	0x02, 0x4c
        /*0072*/ 	.byte	0x01
	.zero		1


	//----- nvinfo : EIATTR_EXTERNS
	.align		4
        /*0074*/ 	.byte	0x04, 0x0f
        /*0076*/ 	.short	(.L_25 - .L_24)


	//   ....[0]....
	.align		4
.L_24:
        /*0078*/ 	.word	index@(__assertfail)


	//----- nvinfo : EIATTR_MERCURY_ISA_VERSION
	.align		4
.L_25:
        /*007c*/ 	.byte	0x03, 0x5f
        /*007e*/ 	.short	0x0101


	//----- nvinfo : EIATTR_VRC_CTA_INIT_COUNT
	.align		4
        /*0080*/ 	.byte	0x02, 0x4a
	.zero		1
	.zero		1


	//----- nvinfo : EIATTR_SYSCALL_OFFSETS
	.align		4
        /*0084*/ 	.byte	0x04, 0x46
        /*0086*/ 	.short	(.L_27 - .L_26)


	//   ....[0]....
.L_26:
        /*0088*/ 	.word	0x000002d0


	//   ....[1]....
        /*008c*/ 	.word	0x00000550


	//----- nvinfo : EIATTR_EXIT_INSTR_OFFSETS
	.align		4
.L_27:
        /*0090*/ 	.byte	0x04, 0x1c
        /*0092*/ 	.short	(.L_29 - .L_28)


	//   ....[0]....
.L_28:
        /*0094*/ 	.word	0x000009d0


	//----- nvinfo : EIATTR_CRS_STACK_SIZE
	.align		4
.L_29:
        /*0098*/ 	.byte	0x04, 0x1e
        /*009a*/ 	.short	(.L_31 - .L_30)
.L_30:
        /*009c*/ 	.word	0x00000000


	//----- nvinfo : EIATTR_CBANK_PARAM_SIZE
	.align		4
.L_31:
        /*00a0*/ 	.byte	0x03, 0x19
        /*00a2*/ 	.short	0x0028


	//----- nvinfo : EIATTR_PARAM_CBANK
	.align		4
        /*00a4*/ 	.byte	0x04, 0x0a
        /*00a6*/ 	.short	(.L_33 - .L_32)
	.align		4
.L_32:
        /*00a8*/ 	.word	index@(.nv.constant0._Z17bitonicSortSharedPjS_S_S_jj)
        /*00ac*/ 	.short	0x0380
        /*00ae*/ 	.short	0x0028


	//----- nvinfo : EIATTR_SW_WAR
	.align		4
.L_33:
        /*00b0*/ 	.byte	0x04, 0x36
        /*00b2*/ 	.short	(.L_35 - .L_34)
.L_34:
        /*00b4*/ 	.word	0x00000008
.L_35:


//--------------------- .nv.callgraph             --------------------------
	.section	.nv.callgraph,"",@"SHT_CUDA_CALLGRAPH"
	.align	4
	.sectionentsize	8
	.align		4
        /*0000*/ 	.word	0x00000000
	.align		4
        /*0004*/ 	.word	0xffffffff
	.align		4
        /*0008*/ 	.word	index@(_Z17bitonicSortSharedPjS_S_S_jj)
	.align		4
        /*000c*/ 	.word	index@(__assertfail)
	.align		4
        /*0010*/ 	.word	0x00000000
	.align		4
        /*0014*/ 	.word	0xfffffffe
	.align		4
        /*0018*/ 	.word	0x00000000
	.align		4
        /*001c*/ 	.word	0xfffffffd
	.align		4
        /*0020*/ 	.word	0x00000000
	.align		4
        /*0024*/ 	.word	0xfffffffc


//--------------------- .nv.constant4             --------------------------
	.section	.nv.constant4,"a",@progbits
	.align	8
	.align		8
.nv.constant4:
        /*0000*/ 	.dword	__assertfail
	.align		8
        /*0008*/ 	.dword	__unnamed_1
	.align		8
        /*0010*/ 	.dword	$str
	.align		8
        /*0018*/ 	.dword	$str$1
	.align		8
        /*0020*/ 	.dword	$str$2


//--------------------- .text._Z17bitonicSortSharedPjS_S_S_jj --------------------------
	.section	.text._Z17bitonicSortSharedPjS_S_S_jj,"ax",@progbits
	.align	128
        .global         _Z17bitonicSortSharedPjS_S_S_jj
        .type           _Z17bitonicSortSharedPjS_S_S_jj,@function
        .size           _Z17bitonicSortSharedPjS_S_S_jj,(.L_x_13 - _Z17bitonicSortSharedPjS_S_S_jj)
        .other          _Z17bitonicSortSharedPjS_S_S_jj,@"STO_CUDA_ENTRY STV_DEFAULT"
_Z17bitonicSortSharedPjS_S_S_jj:
.text._Z17bitonicSortSharedPjS_S_S_jj:
[----:B------:R-:W0:Y:S01]  /*0000*/  LDC R1, c[0x0][0x37c] ;  /* 0x0000df00ff017b82 */ /* 0x000e220000000800 */
[----:B------:R-:W1:Y:S07]  /*0010*/  S2R R27, SR_TID.X ;  /* 0x00000000001b7919 */ /* 0x000e6e0000002100 */
[----:B------:R-:W2:Y:S01]  /*0020*/  S2UR UR4, SR_CTAID.X ;  /* 0x00000000000479c3 */ /* 0x000ea20000002500 */
[----:B------:R-:W3:Y:S07]  /*0030*/  LDCU.64 UR36, c[0x0][0x358] ;  /* 0x00006b00ff2477ac */ /* 0x000eee0008000a00 */
[----:B------:R-:W4:Y:S08]  /*0040*/  LDC.64 R2, c[0x0][0x390] ;  /* 0x0000e400ff027b82 */ /* 0x000f300000000a00 */
[----:B------:R-:W5:Y:S01]  /*0050*/  LDC.64 R4, c[0x0][0x398] ;  /* 0x0000e600ff047b82 */ /* 0x000f620000000a00 */
[----:B--2---:R-:W-:-:S06]  /*0060*/  USHF.L.U32 UR4, UR4, 0xb, URZ ;  /* 0x0000000b04047899 */ /* 0x004fcc00080006ff */
[----:B-1----:R-:W-:-:S05]  /*0070*/  LOP3.LUT R26, R27, UR4, RZ, 0xfc, !PT ;  /* 0x000000041b1a7c12 */ /* 0x002fca000f8efcff */
[----:B----4-:R-:W-:-:S04]  /*0080*/  IMAD.WIDE R2, R26, 0x4, R2 ;  /* 0x000000041a027825 */ /* 0x010fc800078e0202 */
[C---:B-----5:R-:W-:Y:S01]  /*0090*/  IMAD.WIDE R4, R26.reuse, 0x4, R4 ;  /* 0x000000041a047825 */ /* 0x060fe200078e0204 */
[----:B---3--:R-:W2:Y:S04]  /*00a0*/  LDG.E R0, desc[UR36][R2.64] ;  /* 0x0000002402007981 */ /* 0x008ea8000c1e1900 */
[----:B------:R-:W3:Y:S04]  /*00b0*/  LDG.E R7, desc[UR36][R4.64] ;  /* 0x0000002404077981 */ /* 0x000ee8000c1e1900 */
[----:B------:R-:W4:Y:S04]  /*00c0*/  LDG.E R6, desc[UR36][R2.64+0x1000] ;  /* 0x0010002402067981 */ /* 0x000f28000c1e1900 */
[----:B------:R-:W5:Y:S01]  /*00d0*/  LDG.E R9, desc[UR36][R4.64+0x1000] ;  /* 0x0010002404097981 */ /* 0x000f62000c1e1900 */
[----:B------:R-:W1:Y:S01]  /*00e0*/  S2UR UR39, SR_CgaCtaId ;  /* 0x00000000002779c3 */ /* 0x000e620000008800 */
[----:B------:R-:W-:Y:S01]  /*00f0*/  UMOV UR4, 0x400 ;  /* 0x0000040000047882 */ /* 0x000fe20000000000 */
[----:B------:R-:W-:Y:S01]  /*0100*/  ISETP.GE.U32.AND P0, PT, R26, 0x400, PT ;  /* 0x000004001a00780c */ /* 0x000fe20003f06070 */
[----:B------:R-:W-:Y:S01]  /*0110*/  UIADD3 UR5, UPT, UPT, UR4, 0x2000, URZ ;  /* 0x0000200004057890 */ /* 0x000fe2000fffe0ff */
[----:B------:R-:W-:Y:S01]  /*0120*/  BSSY.RECONVERGENT B6, `(.L_x_0) ;  /* 0x000001c000067945 */ /* 0x000fe20003800200 */
[----:B-1----:R-:W-:-:S02]  /*0130*/  ULEA UR38, UR39, UR4, 0x18 ;  /* 0x0000000427267291 */ /* 0x002fc4000f8ec0ff */
[----:B------:R-:W-:Y:S01]  /*0140*/  ULEA UR39, UR39, UR5, 0x18 ;  /* 0x0000000527277291 */ /* 0x000fe2000f8ec0ff */
[----:B------:R-:W1:Y:S03]  /*0150*/  LDCU UR4, c[0x0][0x3a0] ;  /* 0x00007400ff0477ac */ /* 0x000e660008000800 */
[C---:B------:R-:W-:Y:S02]  /*0160*/  LEA R25, R27.reuse, UR38, 0x2 ;  /* 0x000000261b197c11 */ /* 0x040fe4000f8e10ff */
[----:B------:R-:W-:Y:S01]  /*0170*/  LEA R24, R27, UR39, 0x2 ;  /* 0x000000271b187c11 */ /* 0x000fe2000f8e10ff */
[----:B-1----:R-:W-:Y:S02]  /*0180*/  IMAD.U32 R23, RZ, RZ, UR4 ;  /* 0x00000004ff177e24 */ /* 0x002fe4000f8e00ff */
[----:B--2---:R1:W-:Y:S04]  /*0190*/  STS [R25], R0 ;  /* 0x0000000019007388 */ /* 0x0043e80000000800 */
[----:B---3--:R1:W-:Y:S04]  /*01a0*/  STS [R24], R7 ;  /* 0x0000000718007388 */ /* 0x0083e80000000800 */
[----:B----4-:R1:W-:Y:S04]  /*01b0*/  STS [R25+0x1000], R6 ;  /* 0x0010000619007388 */ /* 0x0103e80000000800 */
[----:B-----5:R1:W-:Y:S01]  /*01c0*/  STS [R24+0x1000], R9 ;  /* 0x0010000918007388 */ /* 0x0203e20000000800 */
[----:B0-----:R-:W-:Y:S05]  /*01d0*/  @!P0 BRA `(.L_x_1) ;  /* 0x0000000000408947 */ /* 0x001fea0003800000 */
[----:B------:R-:W-:Y:S01]  /*01e0*/  MOV R2, 0x0 ;  /* 0x0000000000027802 */ /* 0x000fe20000000f00 */
[----:B------:R-:W0:Y:S01]  /*01f0*/  LDCU.64 UR4, c[0x4][0x10] ;  /* 0x01000200ff0477ac */ /* 0x000e220008000a00 */
[----:B------:R-:W-:Y:S02]  /*0200*/  IMAD.MOV.U32 R8, RZ, RZ, 0x25 ;  /* 0x00000025ff087424 */ /* 0x000fe400078e00ff */
[----:B------:R-:W-:Y:S01]  /*0210*/  IMAD.MOV.U32 R12, RZ, RZ, 0x1 ;  /* 0x00000001ff0c7424 */ /* 0x000fe200078e00ff */
[----:B------:R-:W1:Y:S01]  /*0220*/  LDCU.64 UR6, c[0x4][0x18] ;  /* 0x01000300ff0677ac */ /* 0x000e620008000a00 */
[----:B------:R-:W2:Y:S01]  /*0230*/  LDC.64 R2, c[0x4][R2] ;  /* 0x0100000002027b82 */ /* 0x000ea20000000a00 */
[----:B------:R-:W-:Y:S01]  /*0240*/  IMAD.MOV.U32 R13, RZ, RZ, RZ ;  /* 0x000000ffff0d7224 */ /* 0x000fe200078e00ff */
[----:B------:R-:W3:Y:S01]  /*0250*/  LDCU.64 UR8, c[0x4][0x8] ;  /* 0x01000100ff0877ac */ /* 0x000ee20008000a00 */
[----:B0-----:R-:W-:Y:S02]  /*0260*/  IMAD.U32 R4, RZ, RZ, UR4 ;  /* 0x00000004ff047e24 */ /* 0x001fe4000f8e00ff */
[----:B------:R-:W-:-:S02]  /*0270*/  IMAD.U32 R5, RZ, RZ, UR5 ;  /* 0x00000005ff057e24 */ /* 0x000fc4000f8e00ff */
[----:B-1----:R-:W-:Y:S02]  /*0280*/  IMAD.U32 R6, RZ, RZ, UR6 ;  /* 0x00000006ff067e24 */ /* 0x002fe4000f8e00ff */
[----:B------:R-:W-:Y:S02]  /*0290*/  IMAD.U32 R7, RZ, RZ, UR7 ;  /* 0x00000007ff077e24 */ /* 0x000fe4000f8e00ff */
[----:B---3--:R-:W-:Y:S02]  /*02a0*/  IMAD.U32 R10, RZ, RZ, UR8 ;  /* 0x00000008ff0a7e24 */ /* 0x008fe4000f8e00ff */
[----:B------:R-:W-:-:S07]  /*02b0*/  IMAD.U32 R11, RZ, RZ, UR9 ;  /* 0x00000009ff0b7e24 */ /* 0x000fce000f8e00ff */
[----:B------:R-:W-:-:S07]  /*02c0*/  LEPC R20, `(.L_x_1) ;  /* 0x000000001014794e */ /* 0x000fce0000000000 */
[----:B--2---:R-:W-:Y:S05]  /*02d0*/  CALL.ABS.NOINC R2 ;  /* 0x0000000002007343 */ /* 0x004fea0003c00000 */
.L_x_1:
[----:B------:R-:W-:Y:S05]  /*02e0*/  BSYNC.RECONVERGENT B6 ;  /* 0x0000000000067941 */ /* 0x000fea0003800200 */
.L_x_0:
[----:B------:R-:W0:Y:S02]  /*02f0*/  LDCU UR4, c[0x0][0x3a0] ;  /* 0x00007400ff0477ac */ /* 0x000e240008000800 */
[----:B0-----:R-:W-:-:S05]  /*0300*/  IMAD.U32 R3, RZ, RZ, UR4 ;  /* 0x00000004ff037e24 */ /* 0x001fca000f8e00ff */
[----:B------:R-:W-:-:S13]  /*0310*/  ISETP.GE.U32.AND P0, PT, R3, 0x3, PT ;  /* 0x000000030300780c */ /* 0x000fda0003f06070 */
[----:B------:R-:W-:Y:S05]  /*0320*/  @!P0 BRA `(.L_x_2) ;  /* 0x0000000000f48947 */ /* 0x000fea0003800000 */
[----:B------:R-:W-:-:S07]  /*0330*/  HFMA2 R22, -RZ, RZ, 0, 1.1920928955078125e-07 ;  /* 0x00000002ff167431 */ /* 0x000fce00000001ff */
.L_x_7:
[----:B------:R-:W-:-:S13]  /*0340*/  ISETP.NE.AND P0, PT, R22, RZ, PT ;  /* 0x000000ff1600720c */ /* 0x000fda0003f05270 */
[----:B------:R-:W-:Y:S05]  /*0350*/  @!P0 BRA `(.L_x_3) ;  /* 0x0000000000cc8947 */ /* 0x000fea0003800000 */
[----:B------:R-:W0:Y:S01]  /*0360*/  LDCU UR4, c[0x0][0x3a4] ;  /* 0x00007480ff0477ac */ /* 0x000e220008000800 */
[--C-:B-1----:R-:W-:Y:S01]  /*0370*/  SHF.R.U32.HI R0, RZ, 0x1, R22.reuse ;  /* 0x00000001ff007819 */ /* 0x102fe20000011616 */
[----:B------:R-:W-:-:S03]  /*0380*/  IMAD.MOV.U32 R19, RZ, RZ, R22 ;  /* 0x000000ffff137224 */ /* 0x000fc600078e0016 */
[----:B------:R-:W-:-:S04]  /*0390*/  LOP3.LUT P0, RZ, R0, R27, RZ, 0xc0, !PT ;  /* 0x0000001b00ff7212 */ /* 0x000fc8000780c0ff */
[----:B------:R-:W-:-:S04]  /*03a0*/  SEL R18, RZ, 0x1, !P0 ;  /* 0x00000001ff127807 */ /* 0x000fc80004000000 */
[----:B0-----:R-:W-:-:S07]  /*03b0*/  LOP3.LUT R18, R18, UR4, RZ, 0x3c, !PT ;  /* 0x0000000412127c12 */ /* 0x001fce000f8e3cff */
.L_x_6:
[----:B------:R-:W-:Y:S01]  /*03c0*/  SHF.R.U32.HI R17, RZ, 0x1, R19 ;  /* 0x00000001ff117819 */ /* 0x000fe20000011613 */
[----:B------:R-:W-:Y:S05]  /*03d0*/  WARPSYNC.ALL ;  /* 0x0000000000007948 */ /* 0x000fea0003800000 */
[----:B------:R-:W-:Y:S01]  /*03e0*/  VIADD R0, R17, 0xffffffff ;  /* 0xffffffff11007836 */ /* 0x000fe20000000000 */
[----:B------:R-:W-:Y:S04]  /*03f0*/  BAR.SYNC.DEFER_BLOCKING 0x0 ;  /* 0x0000000000007b1d */ /* 0x000fe80000010000 */
[----:B------:R-:W-:-:S02]  /*0400*/  LOP3.LUT R0, R0, R27, RZ, 0xc0, !PT ;  /* 0x0000001b00007212 */ /* 0x000fc400078ec0ff */
[----:B------:R-:W-:Y:S03]  /*0410*/  BSSY.RECONVERGENT B6, `(.L_x_4) ;  /* 0x0000015000067945 */ /* 0x000fe60003800200 */
[----:B------:R-:W-:-:S04]  /*0420*/  IMAD R16, R27, 0x2, -R0 ;  /* 0x000000021b107824 */ /* 0x000fc800078e0a00 */
[----:B------:R-:W-:-:S05]  /*0430*/  IMAD.IADD R2, R17, 0x1, R16 ;  /* 0x0000000111027824 */ /* 0x000fca00078e0210 */
[----:B------:R-:W-:-:S13]  /*0440*/  ISETP.GE.U32.AND P0, PT, R2, 0x800, PT ;  /* 0x000008000200780c */ /* 0x000fda0003f06070 */
[----:B------:R-:W-:Y:S05]  /*0450*/  @!P0 BRA `(.L_x_5) ;  /* 0x0000000000408947 */ /* 0x000fea0003800000 */
        /* <DEDUP_REMOVED lines=10> */
[----:B-1----:R-:W-:Y:S01]  /*0500*/  IMAD.U32 R6, RZ, RZ, UR6 ;  /* 0x00000006ff067e24 */ /* 0x002fe2000f8e00ff */
[----:B------:R-:W-:Y:S01]  /*0510*/  MOV R7, UR7 ;  /* 0x0000000700077c02 */ /* 0x000fe20008000f00 */
[----:B---3--:R-:W-:Y:S02]  /*0520*/  IMAD.U32 R10, RZ, RZ, UR8 ;  /* 0x00000008ff0a7e24 */ /* 0x008fe4000f8e00ff */
[----:B------:R-:W-:-:S07]  /*0530*/  IMAD.U32 R11, RZ, RZ, UR9 ;  /* 0x00000009ff0b7e24 */ /* 0x000fce000f8e00ff */
[----:B------:R-:W-:-:S07]  /*0540*/  LEPC R20, `(.L_x_5) ;  /* 0x000000001014794e */ /* 0x000fce0000000000 */
[----:B--2---:R-:W-:Y:S05]  /*0550*/  CALL.ABS.NOINC R14 ;  /* 0x000000000e007343 */ /* 0x004fea0003c00000 */
.L_x_5:
[----:B------:R-:W-:Y:S05]  /*0560*/  BSYNC.RECONVERGENT B6 ;  /* 0x0000000000067941 */ /* 0x000fea0003800200 */
.L_x_4:
[----:B------:R-:W-:-:S05]  /*0570*/  LEA R0, R16, UR38, 0x2 ;  /* 0x0000002610007c11 */ /* 0x000fca000f8e10ff */
[----:B------:R-:W-:Y:S01]  /*0580*/  IMAD R4, R17, 0x4, R0 ;  /* 0x0000000411047824 */ /* 0x000fe200078e0200 */
[----:B------:R-:W-:Y:S04]  /*0590*/  LDS R7, [R0] ;  /* 0x0000000000077984 */ /* 0x000fe80000000800 */
[----:B------:R-:W0:Y:S02]  /*05a0*/  LDS R6, [R4] ;  /* 0x0000000004067984 */ /* 0x000e240000000800 */
[----:B0-----:R-:W-:-:S04]  /*05b0*/  ISETP.GT.U32.AND P0, PT, R7, R6, PT ;  /* 0x000000060700720c */ /* 0x001fc80003f04070 */
[----:B------:R-:W-:-:S04]  /*05c0*/  SEL R3, RZ, 0x1, !P0 ;  /* 0x00000001ff037807 */ /* 0x000fc80004000000 */
[----:B------:R-:W-:-:S13]  /*05d0*/  ISETP.NE.AND P0, PT, R18, R3, PT ;  /* 0x000000031200720c */ /* 0x000fda0003f05270 */
[----:B------:R-:W-:Y:S01]  /*05e0*/  @!P0 LEA R2, R2, UR39, 0x2 ;  /* 0x0000002702028c11 */ /* 0x000fe2000f8e10ff */
[----:B------:R-:W-:Y:S01]  /*05f0*/  @!P0 STS [R0], R6 ;  /* 0x0000000600008388 */ /* 0x000fe20000000800 */
[----:B------:R-:W-:-:S03]  /*0600*/  @!P0 LEA R16, R16, UR39, 0x2 ;  /* 0x0000002710108c11 */ /* 0x000fc6000f8e10ff */
[----:B------:R-:W-:Y:S04]  /*0610*/  @!P0 STS [R4], R7 ;  /* 0x0000000704008388 */ /* 0x000fe80000000800 */
[----:B------:R-:W0:Y:S04]  /*0620*/  @!P0 LDS R5, [R2] ;  /* 0x0000000002058984 */ /* 0x000e280000000800 */
[----:B------:R-:W1:Y:S04]  /*0630*/  @!P0 LDS R3, [R16] ;  /* 0x0000000010038984 */ /* 0x000e680000000800 */
[----:B0-----:R0:W-:Y:S04]  /*0640*/  @!P0 STS [R16], R5 ;  /* 0x0000000510008388 */ /* 0x0011e80000000800 */
[----:B-1----:R0:W-:Y:S01]  /*0650*/  @!P0 STS [R2], R3 ;  /* 0x0000000302008388 */ /* 0x0021e20000000800 */
[----:B------:R-:W-:Y:S01]  /*0660*/  ISETP.GT.U32.AND P0, PT, R19, 0x3, PT ;  /* 0x000000031300780c */ /* 0x000fe20003f04070 */
[----:B------:R-:W-:-:S12]  /*0670*/  IMAD.MOV.U32 R19, RZ, RZ, R17 ;  /* 0x000000ffff137224 */ /* 0x000fd800078e0011 */
[----:B0-----:R-:W-:Y:S05]  /*0680*/  @P0 BRA `(.L_x_6) ;  /* 0xfffffffc004c0947 */ /* 0x001fea000383ffff */
.L_x_3:
[----:B------:R-:W-:Y:S05]  /*0690*/  WARPSYNC.ALL ;  /* 0x0000000000007948 */ /* 0x000fea0003800000 */
[----:B------:R-:W0:Y:S01]  /*06a0*/  LDCU UR4, c[0x0][0x3a0] ;  /* 0x00007400ff0477ac */ /* 0x000e220008000800 */
[----:B------:R-:W-:Y:S01]  /*06b0*/  SHF.L.U32 R22, R22, 0x1, RZ ;  /* 0x0000000116167819 */ /* 0x000fe200000006ff */
[----:B0-----:R-:W-:Y:S01]  /*06c0*/  IMAD.U32 R3, RZ, RZ, UR4 ;  /* 0x00000004ff037e24 */ /* 0x001fe2000f8e00ff */
[----:B------:R-:W-:Y:S04]  /*06d0*/  BAR.SYNC.DEFER_BLOCKING 0x0 ;  /* 0x0000000000007b1d */ /* 0x000fe80000010000 */
[----:B------:R-:W-:-:S13]  /*06e0*/  ISETP.GE.U32.AND P0, PT, R22, R3, PT ;  /* 0x000000031600720c */ /* 0x000fda0003f06070 */
[----:B------:R-:W-:Y:S05]  /*06f0*/  @!P0 BRA `(.L_x_7) ;  /* 0xfffffffc00108947 */ /* 0x000fea000383ffff */
.L_x_2:
[----:B------:R-:W-:-:S13]  /*0700*/  ISETP.GE.U32.AND P0, PT, R3, 0x2, PT ;  /* 0x000000020300780c */ /* 0x000fda0003f06070 */
[----:B------:R-:W-:Y:S05]  /*0710*/  @!P0 BRA `(.L_x_8) ;  /* 0x0000000000748947 */ /* 0x000fea0003800000 */
[----:B------:R-:W0:Y:S02]  /*0720*/  LDC R11, c[0x0][0x3a4] ;  /* 0x0000e900ff0b7b82 */ /* 0x000e240000000800 */
.L_x_11:
[----:B------:R-:W-:Y:S01]  /*0730*/  SHF.R.U32.HI R4, RZ, 0x1, R23 ;  /* 0x00000001ff047819 */ /* 0x000fe20000011617 */
[----:B------:R-:W-:Y:S05]  /*0740*/  WARPSYNC.ALL ;  /* 0x0000000000007948 */ /* 0x000fea0003800000 */
[----:B01----:R-:W-:Y:S01]  /*0750*/  VIADD R0, R4, 0xffffffff ;  /* 0xffffffff04007836 */ /* 0x003fe20000000000 */
[----:B------:R-:W-:Y:S01]  /*0760*/  BAR.SYNC.DEFER_BLOCKING 0x0 ;  /* 0x0000000000007b1d */ /* 0x000fe20000010000 */
[----:B------:R-:W-:-:S03]  /*0770*/  ISETP.GT.U32.AND P1, PT, R23, 0x3, PT ;  /* 0x000000031700780c */ /* 0x000fc60003f24070 */
[----:B------:R-:W-:Y:S02]  /*0780*/  LOP3.LUT R0, R0, R27, RZ, 0xc0, !PT ;  /* 0x0000001b00007212 */ /* 0x000fe400078ec0ff */
[----:B------:R-:W-:Y:S03]  /*0790*/  BSSY.RECONVERGENT B0, `(.L_x_9) ;  /* 0x0000013000007945 */ /* 0x000fe60003800200 */
[----:B------:R-:W-:-:S05]  /*07a0*/  IMAD R3, R27, 0x2, -R0 ;  /* 0x000000021b037824 */ /* 0x000fca00078e0a00 */
[----:B------:R-:W-:-:S05]  /*07b0*/  LEA R7, R3, UR38, 0x2 ;  /* 0x0000002603077c11 */ /* 0x000fca000f8e10ff */
[----:B------:R-:W-:Y:S01]  /*07c0*/  IMAD R6, R4, 0x4, R7 ;  /* 0x0000000404067824 */ /* 0x000fe200078e0207 */
[----:B------:R-:W-:Y:S04]  /*07d0*/  LDS R9, [R7] ;  /* 0x0000000007097984 */ /* 0x000fe80000000800 */
[----:B------:R-:W1:Y:S02]  /*07e0*/  LDS R8, [R6] ;  /* 0x0000000006087984 */ /* 0x000e640000000800 */
[----:B-1----:R-:W-:-:S04]  /*07f0*/  ISETP.GT.U32.AND P0, PT, R9, R8, PT ;  /* 0x000000080900720c */ /* 0x002fc80003f04070 */
[----:B------:R-:W-:-:S04]  /*0800*/  SEL R0, RZ, 0x1, !P0 ;  /* 0x00000001ff007807 */ /* 0x000fc80004000000 */
[----:B0-----:R-:W-:-:S13]  /*0810*/  ISETP.NE.AND P0, PT, R0, R11, PT ;  /* 0x0000000b0000720c */ /* 0x001fda0003f05270 */
[----:B------:R-:W-:Y:S05]  /*0820*/  @P0 BRA `(.L_x_10) ;  /* 0x0000000000240947 */ /* 0x000fea0003800000 */
[----:B------:R-:W-:Y:S01]  /*0830*/  IMAD.IADD R0, R4, 0x1, R3 ;  /* 0x0000000104007824 */ /* 0x000fe200078e0203 */
[----:B------:R-:W-:Y:S01]  /*0840*/  LEA R2, R3, UR39, 0x2 ;  /* 0x0000002703027c11 */ /* 0x000fe2000f8e10ff */
[----:B------:R-:W-:Y:S03]  /*0850*/  STS [R7], R8 ;  /* 0x0000000807007388 */ /* 0x000fe60000000800 */
[----:B------:R-:W-:Y:S01]  /*0860*/  LEA R0, R0, UR39, 0x2 ;  /* 0x0000002700007c11 */ /* 0x000fe2000f8e10ff */
[----:B------:R-:W-:Y:S04]  /*0870*/  STS [R6], R9 ;  /* 0x0000000906007388 */ /* 0x000fe80000000800 */
[----:B------:R-:W0:Y:S04]  /*0880*/  LDS R5, [R0] ;  /* 0x0000000000057984 */ /* 0x000e280000000800 */
[----:B------:R-:W1:Y:S04]  /*0890*/  LDS R3, [R2] ;  /* 0x0000000002037984 */ /* 0x000e680000000800 */
[----:B0-----:R0:W-:Y:S04]  /*08a0*/  STS [R2], R5 ;  /* 0x0000000502007388 */ /* 0x0011e80000000800 */
[----:B-1----:R0:W-:Y:S02]  /*08b0*/  STS [R0], R3 ;  /* 0x0000000300007388 */ /* 0x0021e40000000800 */
.L_x_10:
[----:B------:R-:W-:Y:S05]  /*08c0*/  BSYNC.RECONVERGENT B0 ;  /* 0x0000000000007941 */ /* 0x000fea0003800200 */
.L_x_9:
[----:B------:R-:W-:Y:S01]  /*08d0*/  IMAD.MOV.U32 R23, RZ, RZ, R4 ;  /* 0x000000ffff177224 */ /* 0x000fe200078e0004 */
[----:B------:R-:W-:Y:S06]  /*08e0*/  @P1 BRA `(.L_x_11) ;  /* 0xfffffffc00901947 */ /* 0x000fec000383ffff */
.L_x_8:
[----:B------:R-:W-:Y:S05]  /*08f0*/  WARPSYNC.ALL ;  /* 0x0000000000007948 */ /* 0x000fea0003800000 */
[----:B------:R-:W-:Y:S08]  /*0900*/  BAR.SYNC.DEFER_BLOCKING 0x0 ;  /* 0x0000000000007b1d */ /* 0x000ff00000010000 */
[----:B0-----:R-:W0:Y:S08]  /*0910*/  LDC.64 R2, c[0x0][0x380] ;  /* 0x0000e000ff027b82 */ /* 0x001e300000000a00 */
[----:B------:R-:W2:Y:S01]  /*0920*/  LDC.64 R4, c[0x0][0x388] ;  /* 0x0000e200ff047b82 */ /* 0x000ea20000000a00 */
[----:B-1----:R-:W1:Y:S04]  /*0930*/  LDS R7, [R25] ;  /* 0x0000000019077984 */ /* 0x002e680000000800 */
[----:B------:R-:W3:Y:S01]  /*0940*/  LDS R9, [R24] ;  /* 0x0000000018097984 */ /* 0x000ee20000000800 */
[----:B0-----:R-:W-:-:S03]  /*0950*/  IMAD.WIDE R2, R26, 0x4, R2 ;  /* 0x000000041a027825 */ /* 0x001fc600078e0202 */
[----:B------:R-:W0:Y:S04]  /*0960*/  LDS R11, [R25+0x1000] ;  /* 0x00100000190b7984 */ /* 0x000e280000000800 */
[----:B------:R-:W4:Y:S01]  /*0970*/  LDS R13, [R24+0x1000] ;  /* 0x00100000180d7984 */ /* 0x000f220000000800 */
[----:B--2---:R-:W-:-:S03]  /*0980*/  IMAD.WIDE R26, R26, 0x4, R4 ;  /* 0x000000041a1a7825 */ /* 0x004fc600078e0204 */
[----:B-1----:R-:W-:Y:S04]  /*0990*/  STG.E desc[UR36][R2.64], R7 ;  /* 0x0000000702007986 */ /* 0x002fe8000c101924 */
[----:B---3--:R-:W-:Y:S04]  /*09a0*/  STG.E desc[UR36][R26.64], R9 ;  /* 0x000000091a007986 */ /* 0x008fe8000c101924 */
[----:B0-----:R-:W-:Y:S04]  /*09b0*/  STG.E desc[UR36][R2.64+0x1000], R11 ;  /* 0x0010000b02007986 */ /* 0x001fe8000c101924 */
[----:B----4-:R-:W-:Y:S01]  /*09c0*/  STG.E desc[UR36][R26.64+0x1000], R13 ;  /* 0x0010000d1a007986 */ /* 0x010fe2000c101924 */
[----:B------:R-:W-:Y:S05]  /*09d0*/  EXIT ;  /* 0x000000000000794d */ /* 0x000fea0003800000 */
.L_x_12:
[----:B------:R-:W-:-:S00]  /*09e0*/  BRA `(.L_x_12) ;  /* 0xfffffffc00fc7947 */ /* 0x000fc0000383ffff */
[----:B------:R-:W-:-:S00]  /*09f0*/  NOP ;  /* 0x0000000000007918 */ /* 0x000fc00000000000 */
        /* <DEDUP_REMOVED lines=8> */
.L_x_13:


//--------------------- .nv.global.init           --------------------------
	.section	.nv.global.init,"aw",@progbits
.nv.global.init:
	.type		$str$1,@object
	.size		$str$1,($str$2 - $str$1)
$str$1:
        /*0000*/ 	.byte	0x2f, 0x74, 0x6d, 0x70, 0x2f, 0x73, 0x61, 0x73, 0x73, 0x5f, 0x63, 0x75, 0x5f, 0x31, 0x74, 0x77
        /*0010*/ 	.byte	0x66, 0x6c, 0x37, 0x79, 0x70, 0x2f, 0x6b, 0x2e, 0x63, 0x75, 0x00
	.type		$str$2,@object
	.size		$str$2,($str - $str$2)
$str$2:
        /*001b*/ 	.byte	0x70, 0x6f, 0x73, 0x20, 0x2b, 0x20, 0x73, 0x74, 0x72, 0x69, 0x64, 0x65, 0x20, 0x3c, 0x20, 0x32
        /*002b*/ 	.byte	0x20, 0x2a, 0x20, 0x42, 0x4c, 0x4f, 0x43, 0x4b, 0x5f, 0x53, 0x49, 0x5a, 0x45, 0x00
	.type		$str,@object
	.size		$str,(__unnamed_1 - $str)
$str:
        /*0039*/ 	.byte	0x74, 0x68, 0x72, 0x65, 0x61, 0x64, 0x49, 0x64, 0x78, 0x2e, 0x78, 0x20, 0x2b, 0x20, 0x42, 0x4c
        /*0049*/ 	.byte	0x4f, 0x43, 0x4b, 0x5f, 0x53, 0x49, 0x5a, 0x45, 0x20, 0x3c, 0x20, 0x53, 0x49, 0x5a, 0x45, 0x20
        /*0059*/ 	.byte	0x26, 0x26, 0x20, 0x69, 0x6e, 0x64, 0x65, 0x78, 0x20, 0x2b, 0x20, 0x42, 0x4c, 0x4f, 0x43, 0x4b
        /*0069*/ 	.byte	0x5f, 0x53, 0x49, 0x5a, 0x45, 0x20, 0x3c, 0x20, 0x53, 0x49, 0x5a, 0x45, 0x00
	.type		__unnamed_1,@object
	.size		__unnamed_1,(.L_0 - __unnamed_1)
__unnamed_1:
        /*0076*/ 	.byte	0x76, 0x6f, 0x69, 0x64, 0x20, 0x62, 0x69, 0x74, 0x6f, 0x6e, 0x69, 0x63, 0x53, 0x6f, 0x72, 0x74
        /*0086*/ 	.byte	0x53, 0x68, 0x61, 0x72, 0x65, 0x64, 0x28, 0x75, 0x6e, 0x73, 0x69, 0x67, 0x6e, 0x65, 0x64, 0x20
        /*0096*/ 	.byte	0x69, 0x6e, 0x74, 0x20, 0x2a, 0x2c, 0x20, 0x75, 0x6e, 0x73, 0x69, 0x67, 0x6e, 0x65, 0x64, 0x20
        /*00a6*/ 	.byte	0x69, 0x6e, 0x74, 0x20, 0x2a, 0x2c, 0x20, 0x75, 0x6e, 0x73, 0x69, 0x67, 0x6e, 0x65, 0x64, 0x20
        /*00b6*/ 	.byte	0x69, 0x6e, 0x74, 0x20, 0x2a, 0x2c, 0x20, 0x75, 0x6e, 0x73, 0x69, 0x67, 0x6e, 0x65, 0x64, 0x20
        /*00c6*/ 	.byte	0x69, 0x6e, 0x74, 0x20, 0x2a, 0x2c, 0x20, 0x75, 0x6e, 0x73, 0x69, 0x67, 0x6e, 0x65, 0x64, 0x20
        /*00d6*/ 	.byte	0x69, 0x6e, 0x74, 0x2c, 0x20, 0x75, 0x6e, 0x73, 0x69, 0x67, 0x6e, 0x65, 0x64, 0x20, 0x69, 0x6e
        /*00e6*/ 	.byte	0x74, 0x29, 0x00
.L_0:


//--------------------- .nv.shared._Z17bitonicSortSharedPjS_S_S_jj --------------------------
	.section	.nv.shared._Z17bitonicSortSharedPjS_S_S_jj,"aw",@nobits
	.sectionflags	@""
	.align	4
.nv.shared._Z17bitonicSortSharedPjS_S_S_jj:
	.zero		17408


//--------------------- .nv.shared.reserved.0     --------------------------
	.section	.nv.shared.reserved.0,"aw",@nobits
	.weak		__nv_reservedSMEM_offset_0_alias
	.size		__nv_reservedSMEM_offset_0_alias, 0, 64
	.other		__nv_reservedSMEM_offset_0_alias,@"STO_CUDA_RESERVED_SHARED STV_DEFAULT"
__nv_reservedSMEM_offset_0_alias:
	.zero		0
	.zero		64


//--------------------- .nv.constant0._Z17bitonicSortSharedPjS_S_S_jj --------------------------
	.section	.nv.constant0._Z17bitonicSortSharedPjS_S_S_jj,"a",@progbits
	.sectionflags	@""
	.align	4
.nv.constant0._Z17bitonicSortSharedPjS_S_S_jj:
	.zero		936


//--------------------- SYMBOLS --------------------------

	.type		.nv.reservedSmem.offset0,@object
	.size		.nv.reservedSmem.offset0,0x4
	.type		.nv.reservedSmem.cap,@object
	.size		.nv.reservedSmem.cap,0x4
	.type		__assertfail,@function
